//
// Generated by NVIDIA NVVM Compiler
//
// Compiler Build ID: CL-36424714
// Cuda compilation tools, release 13.0, V13.0.88
// Based on NVVM 20.0.0
//

.version 9.0
.target sm_100
.address_size 64

	// .globl	_Z23checkPermutationsKernelPKciS0_iiPi

.visible .entry _Z23checkPermutationsKernelPKciS0_iiPi(
	.param .u64 .ptr .align 1 _Z23checkPermutationsKernelPKciS0_iiPi_param_0,
	.param .u32 _Z23checkPermutationsKernelPKciS0_iiPi_param_1,
	.param .u64 .ptr .align 1 _Z23checkPermutationsKernelPKciS0_iiPi_param_2,
	.param .u32 _Z23checkPermutationsKernelPKciS0_iiPi_param_3,
	.param .u32 _Z23checkPermutationsKernelPKciS0_iiPi_param_4,
	.param .u64 .ptr .align 1 _Z23checkPermutationsKernelPKciS0_iiPi_param_5
)
{
	.reg .pred 	%p<7>;
	.reg .b16 	%rs<3>;
	.reg .b32 	%r<26>;
	.reg .b64 	%rd<15>;

	ld.param.u64 	%rd4, [_Z23checkPermutationsKernelPKciS0_iiPi_param_0];
	ld.param.u32 	%r8, [_Z23checkPermutationsKernelPKciS0_iiPi_param_1];
	ld.param.u64 	%rd5, [_Z23checkPermutationsKernelPKciS0_iiPi_param_2];
	ld.param.u32 	%r9, [_Z23checkPermutationsKernelPKciS0_iiPi_param_3];
	ld.param.u32 	%r10, [_Z23checkPermutationsKernelPKciS0_iiPi_param_4];
	ld.param.u64 	%rd6, [_Z23checkPermutationsKernelPKciS0_iiPi_param_5];
	mov.u32 	%r11, %ctaid.x;
	mov.u32 	%r12, %ntid.x;
	mov.u32 	%r13, %tid.x;
	mad.lo.s32 	%r1, %r11, %r12, %r13;
	setp.ge.s32 	%p1, %r1, %r10;
	@%p1 bra 	$L__BB0_9;
	setp.lt.s32 	%p2, %r8, %r9;
	mov.b32 	%r25, 0;
	@%p2 bra 	$L__BB0_8;
	setp.lt.s32 	%p3, %r9, 1;
	mov.b32 	%r15, 1;
	mov.u32 	%r25, %r15;
	@%p3 bra 	$L__BB0_8;
	sub.s32 	%r17, %r8, %r9;
	add.s32 	%r2, %r17, 1;
	cvta.to.global.u64 	%rd1, %rd4;
	cvta.to.global.u64 	%rd2, %rd5;
	mul.lo.s32 	%r18, %r9, %r1;
	cvt.s64.s32 	%rd3, %r18;
	mov.b32 	%r23, 0;
$L__BB0_4:
	mov.b32 	%r24, 0;
	bra.uni 	$L__BB0_6;
$L__BB0_5:
	add.s32 	%r24, %r24, 1;
	setp.eq.s32 	%p6, %r24, %r9;
	mov.u32 	%r25, %r15;
	@%p6 bra 	$L__BB0_8;
$L__BB0_6:
	add.s32 	%r20, %r24, %r23;
	cvt.u64.u32 	%rd7, %r20;
	add.s64 	%rd8, %rd1, %rd7;
	ld.global.u8 	%rs1, [%rd8];
	cvt.u64.u32 	%rd9, %r24;
	add.s64 	%rd10, %rd9, %rd3;
	add.s64 	%rd11, %rd2, %rd10;
	ld.global.u8 	%rs2, [%rd11];
	setp.eq.s16 	%p4, %rs1, %rs2;
	@%p4 bra 	$L__BB0_5;
	add.s32 	%r23, %r23, 1;
	setp.ne.s32 	%p5, %r23, %r2;
	mov.b32 	%r25, 0;
	@%p5 bra 	$L__BB0_4;
$L__BB0_8:
	cvta.to.global.u64 	%rd12, %rd6;
	mul.wide.s32 	%rd13, %r1, 4;
	add.s64 	%rd14, %rd12, %rd13;
	st.global.u32 	[%rd14], %r25;
$L__BB0_9:
	ret;

}


// ===== COMPILED SASS (sm_100) =====

	.target	sm_100

	.elftype	@"ET_EXEC"


//--------------------- .note.nv.tkinfo           --------------------------
	.section	.note.nv.tkinfo,"",@"SHT_NOTE"
	.sectionflags	@"SHF_NOTE_NV_TKINFO"
	.tkinfo
        /*0018*/ 	.word	0x00000002
        /*0030*/ 	.string	""
        /*0030*/ 	.string	"ptxas"
        /*0030*/ 	.string	"Cuda compilation tools, release 13.0, V13.0.88"
        /*0030*/ 	.string	"Build cuda_13.0.r13.0/compiler.36424714_0"
        /*0030*/ 	.string	"-arch sm_100 -m 64 "



//--------------------- .note.nv.cuinfo           --------------------------
	.section	.note.nv.cuinfo,"",@"SHT_NOTE"
	.sectionflags	@"SHF_NOTE_NV_CUINFO"
        /*0018*/ 	.short	0x0002
        /*001a*/ 	.short	0x0064
        /*001c*/ 	.short	0x0082
	.zero		2


//--------------------- .nv.info                  --------------------------
	.section	.nv.info,"",@"SHT_CUDA_INFO"
	.align	4


	//----- nvinfo : EIATTR_REGCOUNT
	.align		4
        /*0000*/ 	.byte	0x04, 0x2f
        /*0002*/ 	.short	(.L_1 - .L_0)
	.align		4
.L_0:
        /*0004*/ 	.word	index@(_Z23checkPermutationsKernelPKciS0_iiPi)
        /*0008*/ 	.word	0x0000000e


	//----- nvinfo : EIATTR_FRAME_SIZE
	.align		4
.L_1:
        /*000c*/ 	.byte	0x04, 0x11
        /*000e*/ 	.short	(.L_3 - .L_2)
	.align		4
.L_2:
        /*0010*/ 	.word	index@(_Z23checkPermutationsKernelPKciS0_iiPi)
        /*0014*/ 	.word	0x00000000


	//----- nvinfo : EIATTR_MIN_STACK_SIZE
	.align		4
.L_3:
        /*0018*/ 	.byte	0x04, 0x12
        /*001a*/ 	.short	(.L_5 - .L_4)
	.align		4
.L_4:
        /*001c*/ 	.word	index@(_Z23checkPermutationsKernelPKciS0_iiPi)
        /*0020*/ 	.word	0x00000000
.L_5:


//--------------------- .nv.compat                --------------------------
	.section	.nv.compat,"",@"SHT_CUDA_COMPAT_INFO"
	.align	4
        /*0000*/ 	.byte	0x02, 0x09, 0x00, 0x00, 0x02, 0x02, 0x01, 0x00, 0x02, 0x05, 0x05, 0x00, 0x03, 0x07, 0x01, 0x01
        /*0010*/ 	.byte	0x02, 0x03, 0x00, 0x00, 0x02, 0x06, 0x01, 0x00, 0x04, 0x0b, 0x08, 0x00, 0x09, 0x00, 0x00, 0x00
        /*0020*/ 	.byte	0x00, 0x00, 0x00, 0x00


//--------------------- .nv.info._Z23checkPermutationsKernelPKciS0_iiPi --------------------------
	.section	.nv.info._Z23checkPermutationsKernelPKciS0_iiPi,"",@"SHT_CUDA_INFO"
	.sectionflags	@""
	.align	4


	//----- nvinfo : EIATTR_CUDA_API_VERSION
	.align		4
        /*0000*/ 	.byte	0x04, 0x37
        /*0002*/ 	.short	(.L_7 - .L_6)
.L_6:
        /*0004*/ 	.word	0x00000082


	//----- nvinfo : EIATTR_KPARAM_INFO
	.align		4
.L_7:
        /*0008*/ 	.byte	0x04, 0x17
        /*000a*/ 	.short	(.L_9 - .L_8)
.L_8:
        /*000c*/ 	.word	0x00000000
        /*0010*/ 	.short	0x0005
        /*0012*/ 	.short	0x0020
        /*0014*/ 	.byte	0x00, 0xf5, 0x21, 0x00


	//----- nvinfo : EIATTR_KPARAM_INFO
	.align		4
.L_9:
        /*0018*/ 	.byte	0x04, 0x17
        /*001a*/ 	.short	(.L_11 - .L_10)
.L_10:
        /*001c*/ 	.word	0x00000000
        /*0020*/ 	.short	0x0004
        /*0022*/ 	.short	0x001c
        /*0024*/ 	.byte	0x00, 0xf0, 0x11, 0x00


	//----- nvinfo : EIATTR_KPARAM_INFO
	.align		4
.L_11:
        /*0028*/ 	.byte	0x04, 0x17
        /*002a*/ 	.short	(.L_13 - .L_12)
.L_12:
        /*002c*/ 	.word	0x00000000
        /*0030*/ 	.short	0x0003
        /*0032*/ 	.short	0x0018
        /*0034*/ 	.byte	0x00, 0xf0, 0x11, 0x00


	//----- nvinfo : EIATTR_KPARAM_INFO
	.align		4
.L_13:
        /*0038*/ 	.byte	0x04, 0x17
        /*003a*/ 	.short	(.L_15 - .L_14)
.L_14:
        /*003c*/ 	.word	0x00000000
        /*0040*/ 	.short	0x0002
        /*0042*/ 	.short	0x0010
        /*0044*/ 	.byte	0x00, 0xf5, 0x21, 0x00


	//----- nvinfo : EIATTR_KPARAM_INFO
	.align		4
.L_15:
        /*0048*/ 	.byte	0x04, 0x17
        /*004a*/ 	.short	(.L_17 - .L_16)
.L_16:
        /*004c*/ 	.word	0x00000000
        /*0050*/ 	.short	0x0001
        /*0052*/ 	.short	0x0008
        /*0054*/ 	.byte	0x00, 0xf0, 0x11, 0x00


	//----- nvinfo : EIATTR_KPARAM_INFO
	.align		4
.L_17:
        /*0058*/ 	.byte	0x04, 0x17
        /*005a*/ 	.short	(.L_19 - .L_18)
.L_18:
        /*005c*/ 	.word	0x00000000
        /*0060*/ 	.short	0x0000
        /*0062*/ 	.short	0x0000
        /*0064*/ 	.byte	0x00, 0xf5, 0x21, 0x00


	//----- nvinfo : EIATTR_SPARSE_MMA_MASK
	.align		4
.L_19:
        /*0068*/ 	.byte	0x03, 0x50
        /*006a*/ 	.short	0x0000


	//----- nvinfo : EIATTR_MAXREG_COUNT
	.align		4
        /*006c*/ 	.byte	0x03, 0x1b
        /*006e*/ 	.short	0x00ff


	//----- nvinfo : EIATTR_MERCURY_ISA_VERSION
	.align		4
        /*0070*/ 	.byte	0x03, 0x5f
        /*0072*/ 	.short	0x0101


	//----- nvinfo : EIATTR_VRC_CTA_INIT_COUNT
	.align		4
        /*0074*/ 	.byte	0x02, 0x4a
	.zero		1
	.zero		1


	//----- nvinfo : EIATTR_EXIT_INSTR_OFFSETS
	.align		4
        /*0078*/ 	.byte	0x04, 0x1c
        /*007a*/ 	.short	(.L_21 - .L_20)


	//   ....[0]....
.L_20:
        /*007c*/ 	.word	0x00000070


	//   ....[1]....
        /*0080*/ 	.word	0x000003c0


	//----- nvinfo : EIATTR_CRS_STACK_SIZE
	.align		4
.L_21:
        /*0084*/ 	.byte	0x04, 0x1e
        /*0086*/ 	.short	(.L_23 - .L_22)
.L_22:
        /*0088*/ 	.word	0x00000000


	//----- nvinfo : EIATTR_CBANK_PARAM_SIZE
	.align		4
.L_23:
        /*008c*/ 	.byte	0x03, 0x19
        /*008e*/ 	.short	0x0028


	//----- nvinfo : EIATTR_PARAM_CBANK
	.align		4
        /*0090*/ 	.byte	0x04, 0x0a
        /*0092*/ 	.short	(.L_25 - .L_24)
	.align		4
.L_24:
        /*0094*/ 	.word	index@(.nv.constant0._Z23checkPermutationsKernelPKciS0_iiPi)
        /*0098*/ 	.short	0x0380
        /*009a*/ 	.short	0x0028


	//----- nvinfo : EIATTR_SW_WAR
	.align		4
.L_25:
        /*009c*/ 	.byte	0x04, 0x36
        /*009e*/ 	.short	(.L_27 - .L_26)
.L_26:
        /*00a0*/ 	.word	0x00000008
.L_27:


//--------------------- .nv.callgraph             --------------------------
	.section	.nv.callgraph,"",@"SHT_CUDA_CALLGRAPH"
	.align	4
	.sectionentsize	8
	.align		4
        /*0000*/ 	.word	0x00000000
	.align		4
        /*0004*/ 	.word	0xffffffff
	.align		4
        /*0008*/ 	.word	0x00000000
	.align		4
        /*000c*/ 	.word	0xfffffffe
	.align		4
        /*0010*/ 	.word	0x00000000
	.align		4
        /*0014*/ 	.word	0xfffffffd
	.align		4
        /*0018*/ 	.word	0x00000000
	.align		4
        /*001c*/ 	.word	0xfffffffc


//--------------------- .text._Z23checkPermutationsKernelPKciS0_iiPi --------------------------
	.section	.text._Z23checkPermutationsKernelPKciS0_iiPi,"ax",@progbits
	.align	128
        .global         _Z23checkPermutationsKernelPKciS0_iiPi
        .type           _Z23checkPermutationsKernelPKciS0_iiPi,@function
        .size           _Z23checkPermutationsKernelPKciS0_iiPi,(.L_x_7 - _Z23checkPermutationsKernelPKciS0_iiPi)
        .other          _Z23checkPermutationsKernelPKciS0_iiPi,@"STO_CUDA_ENTRY STV_DEFAULT"
_Z23checkPermutationsKernelPKciS0_iiPi:
.text._Z23checkPermutationsKernelPKciS0_iiPi:
[----:B------:R-:W-:Y:S01]  /*0000*/  LDC R1, c[0x0][0x37c] ;  /* 0x0000df00ff017b82 */ /* 0x000fe20000000800 */
[----:B------:R-:W0:Y:S07]  /*0010*/  S2R R0, SR_TID.X ;  /* 0x0000000000007919 */ /* 0x000e2e0000002100 */
[----:B------:R-:W0:Y:S01]  /*0020*/  S2UR UR4, SR_CTAID.X ;  /* 0x00000000000479c3 */ /* 0x000e220000002500 */
[----:B------:R-:W1:Y:S07]  /*0030*/  LDCU UR5, c[0x0][0x39c] ;  /* 0x00007380ff0577ac */ /* 0x000e6e0008000800 */
[----:B------:R-:W0:Y:S02]  /*0040*/  LDC R7, c[0x0][0x360] ;  /* 0x0000d800ff077b82 */ /* 0x000e240000000800 */
[----:B0-----:R-:W-:-:S05]  /*0050*/  IMAD R7, R7, UR4, R0 ;  /* 0x0000000407077c24 */ /* 0x001fca000f8e0200 */
[----:B-1----:R-:W-:-:S13]  /*0060*/  ISETP.GE.AND P0, PT, R7, UR5, PT ;  /* 0x0000000507007c0c */ /* 0x002fda000bf06270 */
[----:B------:R-:W-:Y:S05]  /*0070*/  @P0 EXIT ;  /* 0x000000000000094d */ /* 0x000fea0003800000 */
[----:B------:R-:W0:Y:S01]  /*0080*/  LDCU UR4, c[0x0][0x388] ;  /* 0x00007100ff0477ac */ /* 0x000e220008000800 */
[----:B------:R-:W-:Y:S01]  /*0090*/  IMAD.MOV.U32 R5, RZ, RZ, RZ ;  /* 0x000000ffff057224 */ /* 0x000fe200078e00ff */
[----:B------:R-:W0:Y:S01]  /*00a0*/  LDCU UR5, c[0x0][0x398] ;  /* 0x00007300ff0577ac */ /* 0x000e220008000800 */
[----:B------:R-:W1:Y:S01]  /*00b0*/  LDCU.64 UR6, c[0x0][0x358] ;  /* 0x00006b00ff0677ac */ /* 0x000e620008000a00 */
[----:B0-----:R-:W-:-:S09]  /*00c0*/  UISETP.GE.AND UP0, UPT, UR4, UR5, UPT ;  /* 0x000000050400728c */ /* 0x001fd2000bf06270 */
[----:B-1----:R-:W-:Y:S05]  /*00d0*/  BRA.U !UP0, `(.L_x_0) ;  /* 0x0000000108ac7547 */ /* 0x002fea000b800000 */
[----:B------:R-:W-:Y:S01]  /*00e0*/  UISETP.GE.AND UP0, UPT, UR5, 0x1, UPT ;  /* 0x000000010500788c */ /* 0x000fe2000bf06270 */
[----:B------:R-:W-:-:S08]  /*00f0*/  IMAD.MOV.U32 R5, RZ, RZ, 0x1 ;  /* 0x00000001ff057424 */ /* 0x000fd000078e00ff */
[----:B------:R-:W-:Y:S05]  /*0100*/  BRA.U !UP0, `(.L_x_0) ;  /* 0x0000000108a07547 */ /* 0x000fea000b800000 */
[----:B------:R-:W0:Y:S01]  /*0110*/  LDCU.64 UR8, c[0x0][0x390] ;  /* 0x00007200ff0877ac */ /* 0x000e220008000a00 */
[----:B------:R-:W-:Y:S01]  /*0120*/  IMAD R0, R7, UR5, RZ ;  /* 0x0000000507007c24 */ /* 0x000fe2000f8e02ff */
[----:B------:R-:W1:Y:S04]  /*0130*/  LDCU UR10, c[0x0][0x398] ;  /* 0x00007300ff0a77ac */ /* 0x000e680008000800 */
[----:B------:R-:W-:Y:S01]  /*0140*/  SHF.R.S32.HI R8, RZ, 0x1f, R0 ;  /* 0x0000001fff087819 */ /* 0x000fe20000011400 */
[----:B------:R-:W2:Y:S01]  /*0150*/  LDCU.64 UR12, c[0x0][0x380] ;  /* 0x00007000ff0c77ac */ /* 0x000ea20008000a00 */
[----:B------:R-:W3:Y:S01]  /*0160*/  LDCU.64 UR14, c[0x0][0x390] ;  /* 0x00007200ff0e77ac */ /* 0x000ee20008000a00 */
[----:B0-----:R-:W-:-:S04]  /*0170*/  IADD3 R2, P0, PT, R0, UR8, RZ ;  /* 0x0000000800027c10 */ /* 0x001fc8000ff1e0ff */
[----:B------:R-:W-:-:S05]  /*0180*/  IADD3.X R3, PT, PT, R8, UR9, RZ, P0, !PT ;  /* 0x0000000908037c10 */ /* 0x000fca00087fe4ff */
[----:B------:R0:W5:Y:S01]  /*0190*/  LDG.E.U8 R11, desc[UR6][R2.64] ;  /* 0x00000006020b7981 */ /* 0x000162000c1e1100 */
[----:B------:R-:W-:Y:S01]  /*01a0*/  BSSY.RECONVERGENT B0, `(.L_x_0) ;  /* 0x000001e000007945 */ /* 0x000fe20003800200 */
[----:B------:R-:W-:Y:S01]  /*01b0*/  IMAD.MOV.U32 R6, RZ, RZ, RZ ;  /* 0x000000ffff067224 */ /* 0x000fe200078e00ff */
[----:B-123--:R-:W-:-:S12]  /*01c0*/  UIADD3 UR4, UPT, UPT, UR4, 0x1, -UR5 ;  /* 0x0000000104047890 */ /* 0x00efd8000fffe805 */
.L_x_5:
[----:B------:R-:W0:Y:S02]  /*01d0*/  LDCU.64 UR8, c[0x0][0x380] ;  /* 0x00007000ff0877ac */ /* 0x000e240008000a00 */
[----:B0-----:R-:W-:-:S05]  /*01e0*/  IADD3 R2, P0, PT, R6, UR8, RZ ;  /* 0x0000000806027c10 */ /* 0x001fca000ff1e0ff */
[----:B------:R-:W-:-:S05]  /*01f0*/  IMAD.X R3, RZ, RZ, UR9, P0 ;  /* 0x00000009ff037e24 */ /* 0x000fca00080e06ff */
[----:B------:R-:W2:Y:S01]  /*0200*/  LDG.E.U8 R2, desc[UR6][R2.64] ;  /* 0x0000000602027981 */ /* 0x000ea2000c1e1100 */
[----:B------:R-:W-:Y:S01]  /*0210*/  BSSY.RELIABLE B1, `(.L_x_1) ;  /* 0x0000012000017945 */ /* 0x000fe20003800100 */
[----:B--2--5:R-:W-:-:S13]  /*0220*/  ISETP.NE.AND P0, PT, R2, R11, PT ;  /* 0x0000000b0200720c */ /* 0x024fda0003f05270 */
[----:B------:R-:W-:Y:S05]  /*0230*/  @P0 BRA `(.L_x_2) ;  /* 0x00000000003c0947 */ /* 0x000fea0003800000 */
[----:B------:R-:W-:-:S07]  /*0240*/  IMAD.MOV.U32 R9, RZ, RZ, RZ ;  /* 0x000000ffff097224 */ /* 0x000fce00078e00ff */
.L_x_4:
[----:B------:R-:W-:Y:S01]  /*0250*/  IADD3 R9, PT, PT, R9, 0x1, RZ ;  /* 0x0000000109097810 */ /* 0x000fe20007ffe0ff */
[----:B------:R-:W-:-:S03]  /*0260*/  IMAD.MOV.U32 R5, RZ, RZ, 0x1 ;  /* 0x00000001ff057424 */ /* 0x000fc600078e00ff */
[----:B------:R-:W-:-:S13]  /*0270*/  ISETP.NE.AND P0, PT, R9, UR10, PT ;  /* 0x0000000a09007c0c */ /* 0x000fda000bf05270 */
[----:B------:R-:W-:Y:S05]  /*0280*/  @!P0 BREAK.RELIABLE B1 ;  /* 0x0000000000018942 */ /* 0x000fea0003800100 */
[----:B------:R-:W-:Y:S05]  /*0290*/  @!P0 BRA `(.L_x_3) ;  /* 0x0000000000388947 */ /* 0x000fea0003800000 */
[C---:B------:R-:W-:Y:S01]  /*02a0*/  IMAD.IADD R2, R9.reuse, 0x1, R6 ;  /* 0x0000000109027824 */ /* 0x040fe200078e0206 */
[----:B------:R-:W-:-:S04]  /*02b0*/  IADD3 R4, P1, P2, R9, UR14, R0 ;  /* 0x0000000e09047c10 */ /* 0x000fc8000fa3e000 */
[----:B------:R-:W-:Y:S02]  /*02c0*/  IADD3 R2, P0, PT, R2, UR12, RZ ;  /* 0x0000000c02027c10 */ /* 0x000fe4000ff1e0ff */
[----:B------:R-:W-:-:S03]  /*02d0*/  IADD3.X R5, PT, PT, RZ, UR15, R8, P1, P2 ;  /* 0x0000000fff057c10 */ /* 0x000fc60008fe4408 */
[----:B------:R-:W-:-:S03]  /*02e0*/  IMAD.X R3, RZ, RZ, UR13, P0 ;  /* 0x0000000dff037e24 */ /* 0x000fc600080e06ff */
[----:B------:R-:W2:Y:S04]  /*02f0*/  LDG.E.U8 R5, desc[UR6][R4.64] ;  /* 0x0000000604057981 */ /* 0x000ea8000c1e1100 */
[----:B------:R-:W2:Y:S02]  /*0300*/  LDG.E.U8 R2, desc[UR6][R2.64] ;  /* 0x0000000602027981 */ /* 0x000ea4000c1e1100 */
[----:B--2---:R-:W-:-:S13]  /*0310*/  ISETP.NE.AND P0, PT, R2, R5, PT ;  /* 0x000000050200720c */ /* 0x004fda0003f05270 */
[----:B------:R-:W-:Y:S05]  /*0320*/  @!P0 BRA `(.L_x_4) ;  /* 0xfffffffc00c88947 */ /* 0x000fea000383ffff */
.L_x_2:
[----:B------:R-:W-:Y:S05]  /*0330*/  BSYNC.RELIABLE B1 ;  /* 0x0000000000017941 */ /* 0x000fea0003800100 */
.L_x_1:
[----:B------:R-:W-:-:S04]  /*0340*/  IADD3 R6, PT, PT, R6, 0x1, RZ ;  /* 0x0000000106067810 */ /* 0x000fc80007ffe0ff */
[----:B------:R-:W-:-:S13]  /*0350*/  ISETP.NE.AND P0, PT, R6, UR4, PT ;  /* 0x0000000406007c0c */ /* 0x000fda000bf05270 */
[----:B------:R-:W-:Y:S05]  /*0360*/  @P0 BRA `(.L_x_5) ;  /* 0xfffffffc00980947 */ /* 0x000fea000383ffff */
[----:B------:R-:W-:-:S07]  /*0370*/  IMAD.MOV.U32 R5, RZ, RZ, RZ ;  /* 0x000000ffff057224 */ /* 0x000fce00078e00ff */
.L_x_3:
[----:B------:R-:W-:Y:S05]  /*0380*/  BSYNC.RECONVERGENT B0 ;  /* 0x0000000000007941 */ /* 0x000fea0003800200 */
.L_x_0:
[----:B------:R-:W0:Y:S02]  /*0390*/  LDC.64 R2, c[0x0][0x3a0] ;  /* 0x0000e800ff027b82 */ /* 0x000e240000000a00 */
[----:B0-----:R-:W-:-:S05]  /*03a0*/  IMAD.WIDE R2, R7, 0x4, R2 ;  /* 0x0000000407027825 */ /* 0x001fca00078e0202 */
[----:B------:R-:W-:Y:S01]  /*03b0*/  STG.E desc[UR6][R2.64], R5 ;  /* 0x0000000502007986 */ /* 0x000fe2000c101906 */
[----:B------:R-:W-:Y:S05]  /*03c0*/  EXIT ;  /* 0x000000000000794d */ /* 0x000fea0003800000 */
.L_x_6:
[----:B------:R-:W-:-:S00]  /*03d0*/  BRA `(.L_x_6) ;  /* 0xfffffffc00fc7947 */ /* 0x000fc0000383ffff */
[----:B------:R-:W-:-:S00]  /*03e0*/  NOP ;  /* 0x0000000000007918 */ /* 0x000fc00000000000 */
        /* <DEDUP_REMOVED lines=9> */
.L_x_7:


//--------------------- .nv.shared.reserved.0     --------------------------
	.section	.nv.shared.reserved.0,"aw",@nobits
	.weak		__nv_reservedSMEM_offset_0_alias
	.size		__nv_reservedSMEM_offset_0_alias, 0, 64
	.other		__nv_reservedSMEM_offset_0_alias,@"STO_CUDA_RESERVED_SHARED STV_DEFAULT"
__nv_reservedSMEM_offset_0_alias:
	.zero		0
	.zero		64


//--------------------- .nv.constant0._Z23checkPermutationsKernelPKciS0_iiPi --------------------------
	.section	.nv.constant0._Z23checkPermutationsKernelPKciS0_iiPi,"a",@progbits
	.sectionflags	@""
	.align	4
.nv.constant0._Z23checkPermutationsKernelPKciS0_iiPi:
	.zero		936


//--------------------- SYMBOLS --------------------------

	.type		.nv.reservedSmem.offset0,@object
	.size		.nv.reservedSmem.offset0,0x4
